	.headerflags	@"EF_CUDA_TEXMODE_UNIFIED EF_CUDA_64BIT_ADDRESS EF_CUDA_ACCELERATORS EF_CUDA_SM90 EF_CUDA_VIRTUAL_SM(EF_CUDA_SM90)"
	.elftype	@"ET_EXEC"


//--------------------- .nv.info                  --------------------------
	.section	.nv.info,"",@"SHT_CUDA_INFO"
	.align	4


	//----- nvinfo : EIATTR_REGCOUNT
	.align		4
        /*0000*/ 	.byte	0x04, 0x2f
        /*0002*/ 	.short	(.L_1 - .L_0)
	.align		4
.L_0:
        /*0004*/ 	.word	index@(triton_poi_fused_convolution_relu_threshold_backward_1)
        /*0008*/ 	.word	0x0000000e


	//----- nvinfo : EIATTR_MIN_STACK_SIZE
	.align		4
.L_1:
        /*000c*/ 	.byte	0x04, 0x12
        /*000e*/ 	.short	(.L_3 - .L_2)
	.align		4
.L_2:
        /*0010*/ 	.word	index@(triton_poi_fused_convolution_relu_threshold_backward_1)
        /*0014*/ 	.word	0x00000000


	//----- nvinfo : EIATTR_FRAME_SIZE
	.align		4
.L_3:
        /*0018*/ 	.byte	0x04, 0x11
        /*001a*/ 	.short	(.L_5 - .L_4)
	.align		4
.L_4:
        /*001c*/ 	.word	index@(triton_poi_fused_convolution_relu_threshold_backward_1)
        /*0020*/ 	.word	0x00000000


	//----- nvinfo : EIATTR_MIN_STACK_SIZE
	.align		4
.L_5:
        /*0024*/ 	.byte	0x04, 0x12
        /*0026*/ 	.short	(.L_7 - .L_6)
	.align		4
.L_6:
        /*0028*/ 	.word	index@(triton_poi_fused_convolution_relu_threshold_backward_1)
        /*002c*/ 	.word	0x00000000
.L_7:


//--------------------- .nv.info.triton_poi_fused_convolution_relu_threshold_backward_1 --------------------------
	.section	.nv.info.triton_poi_fused_convolution_relu_threshold_backward_1,"",@"SHT_CUDA_INFO"
	.sectionflags	@""
	.align	4


	//----- nvinfo : EIATTR_CUDA_API_VERSION
	.align		4
        /*0000*/ 	.byte	0x04, 0x37
        /*0002*/ 	.short	(.L_9 - .L_8)
.L_8:
        /*0004*/ 	.word	0x0000007c


	//----- nvinfo : EIATTR_KPARAM_INFO
	.align		4
.L_9:
        /*0008*/ 	.byte	0x04, 0x17
        /*000a*/ 	.short	(.L_11 - .L_10)
.L_10:
        /*000c*/ 	.word	0x00000000
        /*0010*/ 	.short	0x0003
        /*0012*/ 	.short	0x0018
        /*0014*/ 	.byte	0x00, 0xf0, 0x11, 0x00


	//----- nvinfo : EIATTR_KPARAM_INFO
	.align		4
.L_11:
        /*0018*/ 	.byte	0x04, 0x17
        /*001a*/ 	.short	(.L_13 - .L_12)
.L_12:
        /*001c*/ 	.word	0x00000000
        /*0020*/ 	.short	0x0002
        /*0022*/ 	.short	0x0010
        /*0024*/ 	.byte	0x00, 0xf4, 0x21, 0x00


	//----- nvinfo : EIATTR_KPARAM_INFO
	.align		4
.L_13:
        /*0028*/ 	.byte	0x04, 0x17
        /*002a*/ 	.short	(.L_15 - .L_14)
.L_14:
        /*002c*/ 	.word	0x00000000
        /*0030*/ 	.short	0x0001
        /*0032*/ 	.short	0x0008
        /*0034*/ 	.byte	0x00, 0xf4, 0x21, 0x00


	//----- nvinfo : EIATTR_KPARAM_INFO
	.align		4
.L_15:
        /*0038*/ 	.byte	0x04, 0x17
        /*003a*/ 	.short	(.L_17 - .L_16)
.L_16:
        /*003c*/ 	.word	0x00000000
        /*0040*/ 	.short	0x0000
        /*0042*/ 	.short	0x0000
        /*0044*/ 	.byte	0x00, 0xf4, 0x21, 0x00


	//----- nvinfo : EIATTR_SPARSE_MMA_MASK
	.align		4
.L_17:
        /*0048*/ 	.byte	0x03, 0x50
        /*004a*/ 	.short	0x0000


	//----- nvinfo : EIATTR_MAXREG_COUNT
	.align		4
        /*004c*/ 	.byte	0x03, 0x1b
        /*004e*/ 	.short	0x00ff


	//----- nvinfo : EIATTR_EXIT_INSTR_OFFSETS
	.align		4
        /*0050*/ 	.byte	0x04, 0x1c
        /*0052*/ 	.short	(.L_19 - .L_18)


	//   ....[0]....
.L_18:
        /*0054*/ 	.word	0x00000280


	//   ....[1]....
        /*0058*/ 	.word	0x000002a0


	//----- nvinfo : EIATTR_REQNTID
	.align		4
.L_19:
        /*005c*/ 	.byte	0x04, 0x10
        /*005e*/ 	.short	(.L_21 - .L_20)
.L_20:
        /*0060*/ 	.word	0x00000080
        /*0064*/ 	.word	0x00000001
        /*0068*/ 	.word	0x00000001


	//----- nvinfo : EIATTR_CBANK_PARAM_SIZE
	.align		4
.L_21:
        /*006c*/ 	.byte	0x03, 0x19
        /*006e*/ 	.short	0x001c


	//----- nvinfo : EIATTR_PARAM_CBANK
	.align		4
        /*0070*/ 	.byte	0x04, 0x0a
        /*0072*/ 	.short	(.L_23 - .L_22)
	.align		4
.L_22:
        /*0074*/ 	.word	index@(.nv.constant0.triton_poi_fused_convolution_relu_threshold_backward_1)
        /*0078*/ 	.short	0x0210
        /*007a*/ 	.short	0x001c


	//----- nvinfo : EIATTR_SW_WAR
	.align		4
.L_23:
        /*007c*/ 	.byte	0x04, 0x36
        /*007e*/ 	.short	(.L_25 - .L_24)
.L_24:
        /*0080*/ 	.word	0x00000008
.L_25:


//--------------------- .nv.callgraph             --------------------------
	.section	.nv.callgraph,"",@"SHT_CUDA_CALLGRAPH"
	.align	4
	.sectionentsize	8
	.align		4
        /*0000*/ 	.word	0x00000000
	.align		4
        /*0004*/ 	.word	0xffffffff
	.align		4
        /*0008*/ 	.word	0x00000000
	.align		4
        /*000c*/ 	.word	0xfffffffe
	.align		4
        /*0010*/ 	.word	0x00000000
	.align		4
        /*0014*/ 	.word	0xfffffffd
	.align		4
        /*0018*/ 	.word	0x00000000
	.align		4
        /*001c*/ 	.word	0xfffffffc


//--------------------- .text.triton_poi_fused_convolution_relu_threshold_backward_1 --------------------------
	.section	.text.triton_poi_fused_convolution_relu_threshold_backward_1,"ax",@progbits
	.align	128
        .global         triton_poi_fused_convolution_relu_threshold_backward_1
        .type           triton_poi_fused_convolution_relu_threshold_backward_1,@function
        .size           triton_poi_fused_convolution_relu_threshold_backward_1,(.L_x_1 - triton_poi_fused_convolution_relu_threshold_backward_1)
        .other          triton_poi_fused_convolution_relu_threshold_backward_1,@"STO_CUDA_ENTRY STV_DEFAULT"
triton_poi_fused_convolution_relu_threshold_backward_1:
.text.triton_poi_fused_convolution_relu_threshold_backward_1:
[----:B------:R-:W0:Y:S02]  /*0000*/  LDC R1, c[0x0][0x28] ;  /* 0x00000a00ff017b82 */ /* 0x000e240000000800 */
[----:B------:R-:W1:Y:S01]  /*0010*/  S2R R0, SR_TID.X ;  /* 0x0000000000007919 */ /* 0x000e620000002100 */
[----:B------:R-:W2:Y:S01]  /*0020*/  LDC.64 R4, c[0x0][0x218] ;  /* 0x00008600ff047b82 */ /* 0x000ea20000000a00 */
[----:B------:R-:W-:Y:S01]  /*0030*/  IMAD.MOV.U32 R11, RZ, RZ, RZ ;  /* 0x000000ffff0b7224 */ /* 0x000fe200078e00ff */
[----:B------:R-:W-:Y:S01]  /*0040*/  ULDC.64 UR4, c[0x0][0x208] ;  /* 0x0000820000047ab9 */ /* 0x000fe20000000a00 */
[----:B------:R-:W3:Y:S01]  /*0050*/  S2R R7, SR_CTAID.X ;  /* 0x0000000000077919 */ /* 0x000ee20000002500 */
[----:B------:R-:W-:Y:S01]  /*0060*/  ULDC.64 UR6, c[0x0][0x220] ;  /* 0x0000880000067ab9 */ /* 0x000fe20000000a00 */
[----:B-1----:R-:W-:Y:S01]  /*0070*/  IMAD.SHL.U32 R0, R0, 0x2, RZ ;  /* 0x0000000200007824 */ /* 0x002fe200078e00ff */
[----:B---3--:R-:W-:-:S04]  /*0080*/  SHF.R.S32.HI R2, RZ, 0x17, R7 ;  /* 0x00000017ff027819 */ /* 0x008fc80000011407 */
[----:B------:R-:W-:Y:S02]  /*0090*/  LOP3.LUT R0, R0, 0xfe, RZ, 0xc0, !PT ;  /* 0x000000fe00007812 */ /* 0x000fe400078ec0ff */
[----:B------:R-:W-:-:S03]  /*00a0*/  SGXT R2, R2, 0x1 ;  /* 0x000000010202781a */ /* 0x000fc60000000200 */
[----:B------:R-:W-:-:S05]  /*00b0*/  IMAD R7, R7, 0x100, R0 ;  /* 0x0000010007077824 */ /* 0x000fca00078e0200 */
[----:B------:R-:W-:Y:S02]  /*00c0*/  LEA.HI R0, R2, R7, RZ, 0x4 ;  /* 0x0000000702007211 */ /* 0x000fe400078f20ff */
[----:B------:R-:W1:Y:S01]  /*00d0*/  LDC.64 R2, c[0x0][0x210] ;  /* 0x00008400ff027b82 */ /* 0x000e620000000a00 */
[----:B------:R-:W-:Y:S02]  /*00e0*/  ISETP.GE.AND P0, PT, R7, 0x100, PT ;  /* 0x000001000700780c */ /* 0x000fe40003f06270 */
[----:B------:R-:W-:-:S04]  /*00f0*/  SHF.R.S32.HI R0, RZ, 0x4, R0 ;  /* 0x00000004ff007819 */ /* 0x000fc80000011400 */
[----:B------:R-:W-:-:S04]  /*0100*/  LEA.HI R6, R0, R0, RZ, 0x2 ;  /* 0x0000000000067211 */ /* 0x000fc800078f10ff */
[----:B------:R-:W-:-:S05]  /*0110*/  LOP3.LUT R9, R6, 0xfffffffc, RZ, 0xc0, !PT ;  /* 0xfffffffc06097812 */ /* 0x000fca00078ec0ff */
[----:B------:R-:W-:Y:S02]  /*0120*/  IMAD.IADD R9, R0, 0x1, -R9 ;  /* 0x0000000100097824 */ /* 0x000fe400078e0a09 */
[----:B------:R-:W-:Y:S02]  /*0130*/  IMAD.MOV.U32 R0, RZ, RZ, RZ ;  /* 0x000000ffff007224 */ /* 0x000fe400078e00ff */
[----:B--2---:R-:W-:Y:S01]  /*0140*/  IMAD.WIDE R4, R9, 0x4, R4 ;  /* 0x0000000409047825 */ /* 0x004fe200078e0204 */
[----:B------:R-:W-:-:S03]  /*0150*/  CS2R R8, SRZ ;  /* 0x0000000000087805 */ /* 0x000fc6000001ff00 */
[----:B-1----:R-:W-:Y:S01]  /*0160*/  IMAD.WIDE R2, R7, 0x4, R2 ;  /* 0x0000000407027825 */ /* 0x002fe200078e0202 */
[----:B------:R-:W2:Y:S04]  /*0170*/  @!P0 LDG.E.EL R11, desc[UR4][R4.64] ;  /* 0x00000004040b8981 */ /* 0x000ea8000c2e1900 */
[----:B------:R-:W2:Y:S04]  /*0180*/  @!P0 LDG.E.64 R8, desc[UR4][R2.64] ;  /* 0x0000000402088981 */ /* 0x000ea8000c1e1b00 */
[----:B------:R-:W3:Y:S01]  /*0190*/  @!P0 LDG.E.EL R0, desc[UR4][R4.64] ;  /* 0x0000000404008981 */ /* 0x000ee2000c2e1900 */
[----:B--2---:R-:W-:Y:S01]  /*01a0*/  FSETP.GEU.AND P2, PT, R8, -R11, PT ;  /* 0x8000000b0800720b */ /* 0x004fe20003f4e000 */
[----:B------:R-:W-:Y:S01]  /*01b0*/  FADD R8, R11, R8 ;  /* 0x000000080b087221 */ /* 0x000fe20000000000 */
[----:B---3--:R-:W-:Y:S01]  /*01c0*/  FADD R6, R0, R9 ;  /* 0x0000000900067221 */ /* 0x008fe20000000000 */
[----:B------:R-:W-:-:S03]  /*01d0*/  FSETP.GEU.AND P1, PT, R9, -R0, PT ;  /* 0x800000000900720b */ /* 0x000fc60003f2e000 */
[----:B------:R-:W-:Y:S02]  /*01e0*/  FSEL R8, R8, RZ, P2 ;  /* 0x000000ff08087208 */ /* 0x000fe40001000000 */
[----:B------:R-:W-:Y:S02]  /*01f0*/  FSEL R9, R6, RZ, P1 ;  /* 0x000000ff06097208 */ /* 0x000fe40000800000 */
[----:B------:R-:W-:Y:S02]  /*0200*/  FSETP.GTU.AND P3, PT, R8, RZ, PT ;  /* 0x000000ff0800720b */ /* 0x000fe40003f6c000 */
[----:B------:R-:W-:Y:S02]  /*0210*/  FSETP.GTU.AND P2, PT, R9, RZ, PT ;  /* 0x000000ff0900720b */ /* 0x000fe40003f4c000 */
[----:B------:R-:W-:Y:S02]  /*0220*/  IADD3 R6, P1, R7, UR6, RZ ;  /* 0x0000000607067c10 */ /* 0x000fe4000ff3e0ff */
[----:B------:R-:W-:-:S02]  /*0230*/  SEL R0, RZ, 0x1, P3 ;  /* 0x00000001ff007807 */ /* 0x000fc40001800000 */
[----:B------:R-:W-:Y:S01]  /*0240*/  SEL R5, RZ, 0x100, P2 ;  /* 0x00000100ff057807 */ /* 0x000fe20001000000 */
[----:B------:R1:W-:Y:S01]  /*0250*/  @!P0 STG.E.64 desc[UR4][R2.64], R8 ;  /* 0x0000000802008986 */ /* 0x0003e2000c101b04 */
[----:B------:R-:W-:-:S03]  /*0260*/  LEA.HI.X.SX32 R7, R7, UR7, 0x1, P1 ;  /* 0x0000000707077c11 */ /* 0x000fc600088f0eff */
[----:B------:R-:W-:Y:S01]  /*0270*/  IMAD.IADD R5, R0, 0x1, R5 ;  /* 0x0000000100057824 */ /* 0x000fe200078e0205 */
[----:B------:R-:W-:Y:S06]  /*0280*/  @P0 EXIT ;  /* 0x000000000000094d */ /* 0x000fec0003800000 */
[----:B------:R-:W-:Y:S01]  /*0290*/  STG.E.U16 desc[UR4][R6.64], R5 ;  /* 0x0000000506007986 */ /* 0x000fe2000c101504 */
[----:B------:R-:W-:Y:S05]  /*02a0*/  EXIT ;  /* 0x000000000000794d */ /* 0x000fea0003800000 */
.L_x_0:
[----:B------:R-:W-:-:S00]  /*02b0*/  BRA `(.L_x_0) ;  /* 0xfffffffc00fc7947 */ /* 0x000fc0000383ffff */
[----:B------:R-:W-:-:S00]  /*02c0*/  NOP ;  /* 0x0000000000007918 */ /* 0x000fc00000000000 */
        /* <DEDUP_REMOVED lines=11> */
.L_x_1:


//--------------------- .nv.constant0.triton_poi_fused_convolution_relu_threshold_backward_1 --------------------------
	.section	.nv.constant0.triton_poi_fused_convolution_relu_threshold_backward_1,"a",@progbits
	.sectionflags	@""
	.align	4
.nv.constant0.triton_poi_fused_convolution_relu_threshold_backward_1:
	.zero		556
